//
// Generated by NVIDIA NVVM Compiler
//
// Compiler Build ID: CL-36424714
// Cuda compilation tools, release 13.0, V13.0.88
// Based on NVVM 20.0.0
//

.version 9.0
.target sm_100
.address_size 64

	// .globl	_Z8globalIdv
.extern .func  (.param .b32 func_retval0) vprintf
(
	.param .b64 vprintf_param_0,
	.param .b64 vprintf_param_1
)
;
.global .align 1 .b8 $str[5] = {37, 100, 32, 10};

.visible .entry _Z8globalIdv()
{
	.local .align 8 .b8 	__local_depot0[8];
	.reg .b64 	%SP;
	.reg .b64 	%SPL;
	.reg .b32 	%r<13>;
	.reg .b64 	%rd<5>;

	mov.u64 	%SPL, __local_depot0;
	cvta.local.u64 	%SP, %SPL;
	add.u64 	%rd1, %SP, 0;
	add.u64 	%rd2, %SPL, 0;
	mov.u32 	%r1, %tid.x;
	mov.u32 	%r2, %tid.y;
	mov.u32 	%r3, %ctaid.x;
	mov.u32 	%r4, %ctaid.y;
	mov.u32 	%r5, %ntid.x;
	mov.u32 	%r6, %ntid.y;
	mad.lo.s32 	%r7, %r4, %r6, %r2;
	mov.u32 	%r8, %nctaid.x;
	mad.lo.s32 	%r9, %r7, %r8, %r3;
	mad.lo.s32 	%r10, %r9, %r5, %r1;
	st.local.u32 	[%rd2], %r10;
	mov.u64 	%rd3, $str;
	cvta.global.u64 	%rd4, %rd3;
	{ // callseq 0, 0
	.param .b64 param0;
	st.param.b64 	[param0], %rd4;
	.param .b64 param1;
	st.param.b64 	[param1], %rd1;
	.param .b32 retval0;
	call.uni (retval0), 
	vprintf, 
	(
	param0, 
	param1
	);
	ld.param.b32 	%r11, [retval0];
	} // callseq 0
	ret;

}


// ===== COMPILED SASS (sm_100) =====

	.target	sm_100

	.elftype	@"ET_EXEC"


//--------------------- .note.nv.tkinfo           --------------------------
	.section	.note.nv.tkinfo,"",@"SHT_NOTE"
	.sectionflags	@"SHF_NOTE_NV_TKINFO"
	.tkinfo
        /*0018*/ 	.word	0x00000002
        /*0030*/ 	.string	""
        /*0030*/ 	.string	"ptxas"
        /*0030*/ 	.string	"Cuda compilation tools, release 13.0, V13.0.88"
        /*0030*/ 	.string	"Build cuda_13.0.r13.0/compiler.36424714_0"
        /*0030*/ 	.string	"-arch sm_100 -m 64 "



//--------------------- .note.nv.cuinfo           --------------------------
	.section	.note.nv.cuinfo,"",@"SHT_NOTE"
	.sectionflags	@"SHF_NOTE_NV_CUINFO"
        /*0018*/ 	.short	0x0002
        /*001a*/ 	.short	0x0064
        /*001c*/ 	.short	0x0082
	.zero		2


//--------------------- .nv.info                  --------------------------
	.section	.nv.info,"",@"SHT_CUDA_INFO"
	.align	4


	//----- nvinfo : EIATTR_REGCOUNT
	.align		4
        /*0000*/ 	.byte	0x04, 0x2f
        /*0002*/ 	.short	(.L_2 - .L_1)
	.align		4
.L_1:
        /*0004*/ 	.word	index@(_Z8globalIdv)
        /*0008*/ 	.word	0x00000018


	//----- nvinfo : EIATTR_FRAME_SIZE
	.align		4
.L_2:
        /*000c*/ 	.byte	0x04, 0x11
        /*000e*/ 	.short	(.L_4 - .L_3)
	.align		4
.L_3:
        /*0010*/ 	.word	index@(_Z8globalIdv)
        /*0014*/ 	.word	0x00000008


	//----- nvinfo : EIATTR_MIN_STACK_SIZE
	.align		4
.L_4:
        /*0018*/ 	.byte	0x04, 0x12
        /*001a*/ 	.short	(.L_6 - .L_5)
	.align		4
.L_5:
        /*001c*/ 	.word	index@(_Z8globalIdv)
        /*0020*/ 	.word	0x00000008
.L_6:


//--------------------- .nv.compat                --------------------------
	.section	.nv.compat,"",@"SHT_CUDA_COMPAT_INFO"
	.align	4
        /*0000*/ 	.byte	0x02, 0x09, 0x00, 0x00, 0x02, 0x02, 0x01, 0x00, 0x02, 0x05, 0x05, 0x00, 0x03, 0x07, 0x01, 0x01
        /*0010*/ 	.byte	0x02, 0x03, 0x00, 0x00, 0x02, 0x06, 0x01, 0x00, 0x04, 0x0b, 0x08, 0x00, 0x09, 0x00, 0x00, 0x00
        /*0020*/ 	.byte	0x00, 0x00, 0x00, 0x00


//--------------------- .nv.info._Z8globalIdv     --------------------------
	.section	.nv.info._Z8globalIdv,"",@"SHT_CUDA_INFO"
	.sectionflags	@""
	.align	4


	//----- nvinfo : EIATTR_CUDA_API_VERSION
	.align		4
        /*0000*/ 	.byte	0x04, 0x37
        /*0002*/ 	.short	(.L_8 - .L_7)
.L_7:
        /*0004*/ 	.word	0x00000082


	//----- nvinfo : EIATTR_SPARSE_MMA_MASK
	.align		4
.L_8:
        /*0008*/ 	.byte	0x03, 0x50
        /*000a*/ 	.short	0x0000


	//----- nvinfo : EIATTR_MAXREG_COUNT
	.align		4
        /*000c*/ 	.byte	0x03, 0x1b
        /*000e*/ 	.short	0x00ff


	//----- nvinfo : EIATTR_EXTERNS
	.align		4
        /*0010*/ 	.byte	0x04, 0x0f
        /*0012*/ 	.short	(.L_10 - .L_9)


	//   ....[0]....
	.align		4
.L_9:
        /*0014*/ 	.word	index@(vprintf)


	//----- nvinfo : EIATTR_MERCURY_ISA_VERSION
	.align		4
.L_10:
        /*0018*/ 	.byte	0x03, 0x5f
        /*001a*/ 	.short	0x0101


	//----- nvinfo : EIATTR_VRC_CTA_INIT_COUNT
	.align		4
        /*001c*/ 	.byte	0x02, 0x4a
	.zero		1
	.zero		1


	//----- nvinfo : EIATTR_SYSCALL_OFFSETS
	.align		4
        /*0020*/ 	.byte	0x04, 0x46
        /*0022*/ 	.short	(.L_12 - .L_11)


	//   ....[0]....
.L_11:
        /*0024*/ 	.word	0x00000170


	//----- nvinfo : EIATTR_EXIT_INSTR_OFFSETS
	.align		4
.L_12:
        /*0028*/ 	.byte	0x04, 0x1c
        /*002a*/ 	.short	(.L_14 - .L_13)


	//   ....[0]....
.L_13:
        /*002c*/ 	.word	0x00000180


	//----- nvinfo : EIATTR_SW_WAR
	.align		4
.L_14:
        /*0030*/ 	.byte	0x04, 0x36
        /*0032*/ 	.short	(.L_16 - .L_15)
.L_15:
        /*0034*/ 	.word	0x00000008
.L_16:


//--------------------- .nv.callgraph             --------------------------
	.section	.nv.callgraph,"",@"SHT_CUDA_CALLGRAPH"
	.align	4
	.sectionentsize	8
	.align		4
        /*0000*/ 	.word	0x00000000
	.align		4
        /*0004*/ 	.word	0xffffffff
	.align		4
        /*0008*/ 	.word	index@(_Z8globalIdv)
	.align		4
        /*000c*/ 	.word	index@(vprintf)
	.align		4
        /*0010*/ 	.word	0x00000000
	.align		4
        /*0014*/ 	.word	0xfffffffe
	.align		4
        /*0018*/ 	.word	0x00000000
	.align		4
        /*001c*/ 	.word	0xfffffffd
	.align		4
        /*0020*/ 	.word	0x00000000
	.align		4
        /*0024*/ 	.word	0xfffffffc


//--------------------- .nv.constant4             --------------------------
	.section	.nv.constant4,"a",@progbits
	.align	8
	.align		8
.nv.constant4:
        /*0000*/ 	.dword	vprintf
	.align		8
        /*0008*/ 	.dword	$str


//--------------------- .text._Z8globalIdv        --------------------------
	.section	.text._Z8globalIdv,"ax",@progbits
	.align	128
        .global         _Z8globalIdv
        .type           _Z8globalIdv,@function
        .size           _Z8globalIdv,(.L_x_2 - _Z8globalIdv)
        .other          _Z8globalIdv,@"STO_CUDA_ENTRY STV_DEFAULT"
_Z8globalIdv:
.text._Z8globalIdv:
[----:B------:R-:W0:Y:S01]  /*0000*/  LDC R1, c[0x0][0x37c] ;  /* 0x0000df00ff017b82 */ /* 0x000e220000000800 */
[----:B------:R-:W1:Y:S01]  /*0010*/  S2R R0, SR_TID.Y ;  /* 0x0000000000007919 */ /* 0x000e620000002200 */
[----:B------:R-:W2:Y:S06]  /*0020*/  LDCU UR5, c[0x0][0x2fc] ;  /* 0x00005f80ff0577ac */ /* 0x000eac0008000800 */
[----:B------:R-:W1:Y:S01]  /*0030*/  S2UR UR6, SR_CTAID.Y ;  /* 0x00000000000679c3 */ /* 0x000e620000002600 */
[----:B------:R-:W-:Y:S01]  /*0040*/  MOV R2, 0x0 ;  /* 0x0000000000027802 */ /* 0x000fe20000000f00 */
[----:B------:R-:W3:Y:S01]  /*0050*/  S2R R3, SR_TID.X ;  /* 0x0000000000037919 */ /* 0x000ee20000002100 */
[----:B------:R-:W3:Y:S01]  /*0060*/  LDCU UR7, c[0x0][0x360] ;  /* 0x00006c00ff0777ac */ /* 0x000ee20008000800 */
[----:B0-----:R-:W-:-:S04]  /*0070*/  VIADD R1, R1, 0xfffffff8 ;  /* 0xfffffff801017836 */ /* 0x001fc80000000000 */
[----:B------:R-:W1:Y:S08]  /*0080*/  LDC R5, c[0x0][0x364] ;  /* 0x0000d900ff057b82 */ /* 0x000e700000000800 */
[----:B------:R-:W0:Y:S08]  /*0090*/  S2UR UR4, SR_CTAID.X ;  /* 0x00000000000479c3 */ /* 0x000e300000002500 */
[----:B------:R-:W0:Y:S01]  /*00a0*/  LDC R7, c[0x0][0x370] ;  /* 0x0000dc00ff077b82 */ /* 0x000e220000000800 */
[----:B-1----:R-:W-:-:S04]  /*00b0*/  IMAD R0, R5, UR6, R0 ;  /* 0x0000000605007c24 */ /* 0x002fc8000f8e0200 */
[----:B0-----:R-:W-:Y:S01]  /*00c0*/  IMAD R0, R0, R7, UR4 ;  /* 0x0000000400007e24 */ /* 0x001fe2000f8e0207 */
[----:B------:R-:W0:Y:S03]  /*00d0*/  LDCU UR4, c[0x0][0x2f8] ;  /* 0x00005f00ff0477ac */ /* 0x000e260008000800 */
[----:B---3--:R-:W-:Y:S01]  /*00e0*/  IMAD R0, R0, UR7, R3 ;  /* 0x0000000700007c24 */ /* 0x008fe2000f8e0203 */
[----:B------:R-:W1:Y:S01]  /*00f0*/  LDCU.64 UR6, c[0x4][0x8] ;  /* 0x01000100ff0677ac */ /* 0x000e620008000a00 */
[----:B------:R-:W3:Y:S03]  /*0100*/  LDC.64 R2, c[0x4][R2] ;  /* 0x0100000002027b82 */ /* 0x000ee60000000a00 */
[----:B------:R4:W-:Y:S01]  /*0110*/  STL [R1], R0 ;  /* 0x0000000001007387 */ /* 0x0009e20000100800 */
[----:B0-----:R-:W-:Y:S01]  /*0120*/  IADD3 R6, P0, PT, R1, UR4, RZ ;  /* 0x0000000401067c10 */ /* 0x001fe2000ff1e0ff */
[----:B-1----:R-:W-:Y:S01]  /*0130*/  IMAD.U32 R4, RZ, RZ, UR6 ;  /* 0x00000006ff047e24 */ /* 0x002fe2000f8e00ff */
[----:B------:R-:W-:-:S02]  /*0140*/  MOV R5, UR7 ;  /* 0x0000000700057c02 */ /* 0x000fc40008000f00 */
[----:B--2-4-:R-:W-:-:S09]  /*0150*/  IADD3.X R7, PT, PT, RZ, UR5, RZ, P0, !PT ;  /* 0x00000005ff077c10 */ /* 0x014fd200087fe4ff */
[----:B------:R-:W-:-:S07]  /*0160*/  LEPC R20, `(.L_x_0) ;  /* 0x000000001014794e */ /* 0x000fce0000000000 */
[----:B---3--:R-:W-:Y:S05]  /*0170*/  CALL.ABS.NOINC R2 ;  /* 0x0000000002007343 */ /* 0x008fea0003c00000 */
.L_x_0:
[----:B------:R-:W-:Y:S05]  /*0180*/  EXIT ;  /* 0x000000000000794d */ /* 0x000fea0003800000 */
.L_x_1:
[----:B------:R-:W-:-:S00]  /*0190*/  BRA `(.L_x_1) ;  /* 0xfffffffc00fc7947 */ /* 0x000fc0000383ffff */
[----:B------:R-:W-:-:S00]  /*01a0*/  NOP ;  /* 0x0000000000007918 */ /* 0x000fc00000000000 */
        /* <DEDUP_REMOVED lines=13> */
.L_x_2:


//--------------------- .nv.global.init           --------------------------
	.section	.nv.global.init,"aw",@progbits
.nv.global.init:
	.type		$str,@object
	.size		$str,(.L_0 - $str)
$str:
        /*0000*/ 	.byte	0x25, 0x64, 0x20, 0x0a, 0x00
.L_0:


//--------------------- .nv.shared.reserved.0     --------------------------
	.section	.nv.shared.reserved.0,"aw",@nobits
	.weak		__nv_reservedSMEM_offset_0_alias
	.size		__nv_reservedSMEM_offset_0_alias, 0, 64
	.other		__nv_reservedSMEM_offset_0_alias,@"STO_CUDA_RESERVED_SHARED STV_DEFAULT"
__nv_reservedSMEM_offset_0_alias:
	.zero		0
	.zero		64


//--------------------- .nv.constant0._Z8globalIdv --------------------------
	.section	.nv.constant0._Z8globalIdv,"a",@progbits
	.sectionflags	@""
	.align	4
.nv.constant0._Z8globalIdv:
	.zero		896


//--------------------- SYMBOLS --------------------------

	.type		.nv.reservedSmem.offset0,@object
	.size		.nv.reservedSmem.offset0,0x4
	.type		vprintf,@function
